	.headerflags	@"EF_CUDA_TEXMODE_UNIFIED EF_CUDA_64BIT_ADDRESS EF_CUDA_ACCELERATORS EF_CUDA_SM90 EF_CUDA_VIRTUAL_SM(EF_CUDA_SM90)"
	.elftype	@"ET_EXEC"


//--------------------- .nv.info                  --------------------------
	.section	.nv.info,"",@"SHT_CUDA_INFO"
	.align	4


	//----- nvinfo : EIATTR_REGCOUNT
	.align		4
        /*0000*/ 	.byte	0x04, 0x2f
        /*0002*/ 	.short	(.L_1 - .L_0)
	.align		4
.L_0:
        /*0004*/ 	.word	index@(triton_poi_fused_stack_29)
        /*0008*/ 	.word	0x00000020


	//----- nvinfo : EIATTR_MIN_STACK_SIZE
	.align		4
.L_1:
        /*000c*/ 	.byte	0x04, 0x12
        /*000e*/ 	.short	(.L_3 - .L_2)
	.align		4
.L_2:
        /*0010*/ 	.word	index@(triton_poi_fused_stack_29)
        /*0014*/ 	.word	0x00000000


	//----- nvinfo : EIATTR_FRAME_SIZE
	.align		4
.L_3:
        /*0018*/ 	.byte	0x04, 0x11
        /*001a*/ 	.short	(.L_5 - .L_4)
	.align		4
.L_4:
        /*001c*/ 	.word	index@(triton_poi_fused_stack_29)
        /*0020*/ 	.word	0x00000000


	//----- nvinfo : EIATTR_MIN_STACK_SIZE
	.align		4
.L_5:
        /*0024*/ 	.byte	0x04, 0x12
        /*0026*/ 	.short	(.L_7 - .L_6)
	.align		4
.L_6:
        /*0028*/ 	.word	index@(triton_poi_fused_stack_29)
        /*002c*/ 	.word	0x00000000
.L_7:


//--------------------- .nv.info.triton_poi_fused_stack_29 --------------------------
	.section	.nv.info.triton_poi_fused_stack_29,"",@"SHT_CUDA_INFO"
	.sectionflags	@""
	.align	4


	//----- nvinfo : EIATTR_CUDA_API_VERSION
	.align		4
        /*0000*/ 	.byte	0x04, 0x37
        /*0002*/ 	.short	(.L_9 - .L_8)
.L_8:
        /*0004*/ 	.word	0x0000007c


	//----- nvinfo : EIATTR_KPARAM_INFO
	.align		4
.L_9:
        /*0008*/ 	.byte	0x04, 0x17
        /*000a*/ 	.short	(.L_11 - .L_10)
.L_10:
        /*000c*/ 	.word	0x00000000
        /*0010*/ 	.short	0x0009
        /*0012*/ 	.short	0x0048
        /*0014*/ 	.byte	0x00, 0xf0, 0x11, 0x00


	//----- nvinfo : EIATTR_KPARAM_INFO
	.align		4
.L_11:
        /*0018*/ 	.byte	0x04, 0x17
        /*001a*/ 	.short	(.L_13 - .L_12)
.L_12:
        /*001c*/ 	.word	0x00000000
        /*0020*/ 	.short	0x0008
        /*0022*/ 	.short	0x0040
        /*0024*/ 	.byte	0x00, 0xf4, 0x21, 0x00


	//----- nvinfo : EIATTR_KPARAM_INFO
	.align		4
.L_13:
        /*0028*/ 	.byte	0x04, 0x17
        /*002a*/ 	.short	(.L_15 - .L_14)
.L_14:
        /*002c*/ 	.word	0x00000000
        /*0030*/ 	.short	0x0007
        /*0032*/ 	.short	0x0038
        /*0034*/ 	.byte	0x00, 0xf4, 0x21, 0x00


	//----- nvinfo : EIATTR_KPARAM_INFO
	.align		4
.L_15:
        /*0038*/ 	.byte	0x04, 0x17
        /*003a*/ 	.short	(.L_17 - .L_16)
.L_16:
        /*003c*/ 	.word	0x00000000
        /*0040*/ 	.short	0x0006
        /*0042*/ 	.short	0x0030
        /*0044*/ 	.byte	0x00, 0xf4, 0x21, 0x00


	//----- nvinfo : EIATTR_KPARAM_INFO
	.align		4
.L_17:
        /*0048*/ 	.byte	0x04, 0x17
        /*004a*/ 	.short	(.L_19 - .L_18)
.L_18:
        /*004c*/ 	.word	0x00000000
        /*0050*/ 	.short	0x0005
        /*0052*/ 	.short	0x0028
        /*0054*/ 	.byte	0x00, 0xf4, 0x21, 0x00


	//----- nvinfo : EIATTR_KPARAM_INFO
	.align		4
.L_19:
        /*0058*/ 	.byte	0x04, 0x17
        /*005a*/ 	.short	(.L_21 - .L_20)
.L_20:
        /*005c*/ 	.word	0x00000000
        /*0060*/ 	.short	0x0004
        /*0062*/ 	.short	0x0020
        /*0064*/ 	.byte	0x00, 0xf4, 0x21, 0x00


	//----- nvinfo : EIATTR_KPARAM_INFO
	.align		4
.L_21:
        /*0068*/ 	.byte	0x04, 0x17
        /*006a*/ 	.short	(.L_23 - .L_22)
.L_22:
        /*006c*/ 	.word	0x00000000
        /*0070*/ 	.short	0x0003
        /*0072*/ 	.short	0x0018
        /*0074*/ 	.byte	0x00, 0xf4, 0x21, 0x00


	//----- nvinfo : EIATTR_KPARAM_INFO
	.align		4
.L_23:
        /*0078*/ 	.byte	0x04, 0x17
        /*007a*/ 	.short	(.L_25 - .L_24)
.L_24:
        /*007c*/ 	.word	0x00000000
        /*0080*/ 	.short	0x0002
        /*0082*/ 	.short	0x0010
        /*0084*/ 	.byte	0x00, 0xf4, 0x21, 0x00


	//----- nvinfo : EIATTR_KPARAM_INFO
	.align		4
.L_25:
        /*0088*/ 	.byte	0x04, 0x17
        /*008a*/ 	.short	(.L_27 - .L_26)
.L_26:
        /*008c*/ 	.word	0x00000000
        /*0090*/ 	.short	0x0001
        /*0092*/ 	.short	0x0008
        /*0094*/ 	.byte	0x00, 0xf4, 0x21, 0x00


	//----- nvinfo : EIATTR_KPARAM_INFO
	.align		4
.L_27:
        /*0098*/ 	.byte	0x04, 0x17
        /*009a*/ 	.short	(.L_29 - .L_28)
.L_28:
        /*009c*/ 	.word	0x00000000
        /*00a0*/ 	.short	0x0000
        /*00a2*/ 	.short	0x0000
        /*00a4*/ 	.byte	0x00, 0xf4, 0x21, 0x00


	//----- nvinfo : EIATTR_SPARSE_MMA_MASK
	.align		4
.L_29:
        /*00a8*/ 	.byte	0x03, 0x50
        /*00aa*/ 	.short	0x0000


	//----- nvinfo : EIATTR_MAXREG_COUNT
	.align		4
        /*00ac*/ 	.byte	0x03, 0x1b
        /*00ae*/ 	.short	0x00ff


	//----- nvinfo : EIATTR_EXIT_INSTR_OFFSETS
	.align		4
        /*00b0*/ 	.byte	0x04, 0x1c
        /*00b2*/ 	.short	(.L_31 - .L_30)


	//   ....[0]....
.L_30:
        /*00b4*/ 	.word	0x00000830


	//----- nvinfo : EIATTR_REQNTID
	.align		4
.L_31:
        /*00b8*/ 	.byte	0x04, 0x10
        /*00ba*/ 	.short	(.L_33 - .L_32)
.L_32:
        /*00bc*/ 	.word	0x00000080
        /*00c0*/ 	.word	0x00000001
        /*00c4*/ 	.word	0x00000001


	//----- nvinfo : EIATTR_CBANK_PARAM_SIZE
	.align		4
.L_33:
        /*00c8*/ 	.byte	0x03, 0x19
        /*00ca*/ 	.short	0x004c


	//----- nvinfo : EIATTR_PARAM_CBANK
	.align		4
        /*00cc*/ 	.byte	0x04, 0x0a
        /*00ce*/ 	.short	(.L_35 - .L_34)
	.align		4
.L_34:
        /*00d0*/ 	.word	index@(.nv.constant0.triton_poi_fused_stack_29)
        /*00d4*/ 	.short	0x0210
        /*00d6*/ 	.short	0x004c


	//----- nvinfo : EIATTR_SW_WAR
	.align		4
.L_35:
        /*00d8*/ 	.byte	0x04, 0x36
        /*00da*/ 	.short	(.L_37 - .L_36)
.L_36:
        /*00dc*/ 	.word	0x00000008
.L_37:


//--------------------- .nv.callgraph             --------------------------
	.section	.nv.callgraph,"",@"SHT_CUDA_CALLGRAPH"
	.align	4
	.sectionentsize	8
	.align		4
        /*0000*/ 	.word	0x00000000
	.align		4
        /*0004*/ 	.word	0xffffffff
	.align		4
        /*0008*/ 	.word	0x00000000
	.align		4
        /*000c*/ 	.word	0xfffffffe
	.align		4
        /*0010*/ 	.word	0x00000000
	.align		4
        /*0014*/ 	.word	0xfffffffd
	.align		4
        /*0018*/ 	.word	0x00000000
	.align		4
        /*001c*/ 	.word	0xfffffffc


//--------------------- .text.triton_poi_fused_stack_29 --------------------------
	.section	.text.triton_poi_fused_stack_29,"ax",@progbits
	.align	128
        .global         triton_poi_fused_stack_29
        .type           triton_poi_fused_stack_29,@function
        .size           triton_poi_fused_stack_29,(.L_x_1 - triton_poi_fused_stack_29)
        .other          triton_poi_fused_stack_29,@"STO_CUDA_ENTRY STV_DEFAULT"
triton_poi_fused_stack_29:
.text.triton_poi_fused_stack_29:
[----:B------:R-:W-:Y:S01]  /*0000*/  LDC R1, c[0x0][0x28] ;  /* 0x00000a00ff017b82 */ /* 0x000fe20000000800 */
[----:B------:R-:W1:Y:S07]  /*0010*/  S2R R0, SR_TID.X ;  /* 0x0000000000007919 */ /* 0x000e6e0000002100 */
[----:B------:R-:W2:Y:S01]  /*0020*/  LDC.64 R8, c[0x0][0x210] ;  /* 0x00008400ff087b82 */ /* 0x000ea20000000a00 */
[----:B------:R-:W-:Y:S01]  /*0030*/  ULDC.64 UR4, c[0x0][0x208] ;  /* 0x0000820000047ab9 */ /* 0x000fe20000000a00 */
[----:B------:R-:W3:Y:S06]  /*0040*/  S2R R3, SR_CTAID.X ;  /* 0x0000000000037919 */ /* 0x000eec0000002500 */
[----:B------:R-:W4:Y:S08]  /*0050*/  LDC.64 R22, c[0x0][0x218] ;  /* 0x00008600ff167b82 */ /* 0x000f300000000a00 */
[----:B------:R-:W5:Y:S01]  /*0060*/  LDC.64 R20, c[0x0][0x228] ;  /* 0x00008a00ff147b82 */ /* 0x000f620000000a00 */
[----:B------:R-:W-:-:S07]  /*0070*/  IMAD.MOV.U32 R17, RZ, RZ, RZ ;  /* 0x000000ffff117224 */ /* 0x000fce00078e00ff */
[----:B------:R-:W2:Y:S01]  /*0080*/  LDC.64 R14, c[0x0][0x238] ;  /* 0x00008e00ff0e7b82 */ /* 0x000ea20000000a00 */
[----:B-1----:R-:W-:Y:S01]  /*0090*/  IMAD.SHL.U32 R0, R0, 0x2, RZ ;  /* 0x0000000200007824 */ /* 0x002fe200078e00ff */
[----:B---3--:R-:W-:-:S04]  /*00a0*/  SHF.R.S32.HI R5, RZ, 0x17, R3 ;  /* 0x00000017ff057819 */ /* 0x008fc80000011403 */
[----:B------:R-:W-:Y:S02]  /*00b0*/  LOP3.LUT R0, R0, 0xfe, RZ, 0xc0, !PT ;  /* 0x000000fe00007812 */ /* 0x000fe400078ec0ff */
[----:B------:R-:W-:-:S03]  /*00c0*/  SGXT R5, R5, 0x1 ;  /* 0x000000010505781a */ /* 0x000fc60000000200 */
[----:B------:R-:W-:-:S04]  /*00d0*/  IMAD R16, R3, 0x100, R0 ;  /* 0x0000010003107824 */ /* 0x000fc800078e0200 */
[----:B------:R-:W-:-:S05]  /*00e0*/  VIADD R0, R16, 0x1 ;  /* 0x0000000110007836 */ /* 0x000fca0000000000 */
[----:B------:R-:W-:-:S04]  /*00f0*/  LEA.HI R2, R5, R0, RZ, 0x3 ;  /* 0x0000000005027211 */ /* 0x000fc800078f18ff */
[----:B------:R-:W-:-:S05]  /*0100*/  LOP3.LUT R3, R2, 0xfffffff8, RZ, 0xc0, !PT ;  /* 0xfffffff802037812 */ /* 0x000fca00078ec0ff */
[----:B------:R-:W-:-:S05]  /*0110*/  IMAD.IADD R4, R0, 0x1, -R3 ;  /* 0x0000000100047824 */ /* 0x000fca00078e0a03 */
[----:B------:R-:W-:-:S04]  /*0120*/  LOP3.LUT R3, R4, 0x80, RZ, 0xc0, !PT ;  /* 0x0000008004037812 */ /* 0x000fc800078ec0ff */
[----:B------:R-:W-:Y:S02]  /*0130*/  LEA.HI R6, R3, R4, RZ, 0x19 ;  /* 0x0000000403067211 */ /* 0x000fe400078fc8ff */
[----:B------:R-:W-:Y:S02]  /*0140*/  SHF.R.S32.HI R3, RZ, 0x1f, R16 ;  /* 0x0000001fff037819 */ /* 0x000fe40000011410 */
[C---:B------:R-:W-:Y:S02]  /*0150*/  LOP3.LUT R2, R6.reuse, 0xfe, RZ, 0xc0, !PT ;  /* 0x000000fe06027812 */ /* 0x040fe400078ec0ff */
[----:B------:R-:W-:Y:S02]  /*0160*/  LEA.HI R0, R3, R16, RZ, 0x3 ;  /* 0x0000001003007211 */ /* 0x000fe400078f18ff */
[----:B------:R-:W-:Y:S01]  /*0170*/  PRMT R6, R6, 0x8880, RZ ;  /* 0x0000888006067816 */ /* 0x000fe200000000ff */
[----:B------:R-:W-:Y:S01]  /*0180*/  IMAD.MOV R2, RZ, RZ, -R2 ;  /* 0x000000ffff027224 */ /* 0x000fe200078e0a02 */
[----:B------:R-:W-:-:S02]  /*0190*/  SHF.R.S32.HI R12, RZ, 0x3, R0 ;  /* 0x00000003ff0c7819 */ /* 0x000fc40000011400 */
[----:B------:R-:W-:Y:S02]  /*01a0*/  SHF.R.S32.HI R6, RZ, 0x1, R6 ;  /* 0x00000001ff067819 */ /* 0x000fe40000011406 */
[----:B------:R-:W-:Y:S02]  /*01b0*/  PRMT R3, R2, 0x7710, RZ ;  /* 0x0000771002037816 */ /* 0x000fe400000000ff */
[----:B------:R-:W-:Y:S02]  /*01c0*/  LEA.HI R2, R12, R12, RZ, 0x3 ;  /* 0x0000000c0c027211 */ /* 0x000fe400078f18ff */
[----:B------:R-:W-:Y:S01]  /*01d0*/  PRMT R25, R6, 0x9910, RZ ;  /* 0x0000991006197816 */ /* 0x000fe200000000ff */
[----:B------:R-:W-:Y:S01]  /*01e0*/  IMAD.IADD R4, R4, 0x1, R3 ;  /* 0x0000000104047824 */ /* 0x000fe200078e0203 */
[----:B------:R-:W-:-:S04]  /*01f0*/  LOP3.LUT R3, R2, 0xfffffff8, RZ, 0xc0, !PT ;  /* 0xfffffff802037812 */ /* 0x000fc800078ec0ff */
[----:B------:R-:W-:Y:S01]  /*0200*/  PRMT R2, R4, 0x8880, RZ ;  /* 0x0000888004027816 */ /* 0x000fe200000000ff */
[----:B------:R-:W-:Y:S01]  /*0210*/  IMAD.IADD R12, R12, 0x1, -R3 ;  /* 0x000000010c0c7824 */ /* 0x000fe200078e0a03 */
[----:B------:R-:W-:-:S03]  /*0220*/  LEA.HI R4, R5, R16, RZ, 0x6 ;  /* 0x0000001005047211 */ /* 0x000fc600078f30ff */
[----:B------:R-:W-:Y:S01]  /*0230*/  IMAD.MOV.U32 R5, RZ, RZ, R2 ;  /* 0x000000ffff057224 */ /* 0x000fe200078e0002 */
[--C-:B------:R-:W-:Y:S02]  /*0240*/  SHF.R.S32.HI R2, RZ, 0x6, R4.reuse ;  /* 0x00000006ff027819 */ /* 0x100fe40000011404 */
[----:B------:R-:W-:Y:S01]  /*0250*/  SHF.R.S32.HI R3, RZ, 0x1f, R4 ;  /* 0x0000001fff037819 */ /* 0x000fe20000011404 */
[----:B------:R-:W-:Y:S02]  /*0260*/  IMAD R24, R5, 0x4, R12 ;  /* 0x0000000405187824 */ /* 0x000fe400078e020c */
[----:B------:R-:W-:Y:S01]  /*0270*/  IMAD R25, R2, 0x10, R25 ;  /* 0x0000001002197824 */ /* 0x000fe200078e0219 */
[----:B------:R-:W-:Y:S01]  /*0280*/  LEA.HI R3, R3, R2, RZ, 0x8 ;  /* 0x0000000203037211 */ /* 0x000fe200078f40ff */
[----:B------:R-:W-:Y:S01]  /*0290*/  IMAD.MOV.U32 R4, RZ, RZ, RZ ;  /* 0x000000ffff047224 */ /* 0x000fe200078e00ff */
[C---:B------:R-:W-:Y:S01]  /*02a0*/  ISETP.GE.AND P3, PT, R24.reuse, 0x4, PT ;  /* 0x000000041800780c */ /* 0x040fe20003f66270 */
[----:B------:R-:W-:Y:S01]  /*02b0*/  IMAD R7, R24, 0x4, R25 ;  /* 0x0000000418077824 */ /* 0x000fe200078e0219 */
[----:B------:R-:W-:-:S02]  /*02c0*/  LOP3.LUT R3, R3, 0xffffff00, RZ, 0xc0, !PT ;  /* 0xffffff0003037812 */ /* 0x000fc400078ec0ff */
[----:B------:R-:W-:Y:S01]  /*02d0*/  ISETP.LT.AND P6, PT, R12, 0x4, !P3 ;  /* 0x000000040c00780c */ /* 0x000fe20005fc1270 */
[----:B--2---:R-:W-:-:S04]  /*02e0*/  IMAD.WIDE R6, R7, 0x4, R8 ;  /* 0x0000000407067825 */ /* 0x004fc800078e0208 */
[----:B------:R-:W-:Y:S02]  /*02f0*/  IMAD.IADD R27, R2, 0x1, -R3 ;  /* 0x00000001021b7824 */ /* 0x000fe400078e0a03 */
[----:B------:R-:W-:Y:S02]  /*0300*/  IMAD.MOV.U32 R3, RZ, RZ, RZ ;  /* 0x000000ffff037224 */ /* 0x000fe400078e00ff */
[----:B----4-:R-:W-:-:S04]  /*0310*/  IMAD.WIDE R22, R27, 0x4, R22 ;  /* 0x000000041b167825 */ /* 0x010fc800078e0216 */
[----:B------:R1:W2:Y:S04]  /*0320*/  @P6 LDG.E.EL R4, desc[UR4][R6.64] ;  /* 0x0000000406046981 */ /* 0x0002a8000c2e1900 */
[----:B------:R-:W3:Y:S01]  /*0330*/  @P6 LDG.E.EL R3, desc[UR4][R22.64] ;  /* 0x0000000416036981 */ /* 0x000ee2000c2e1900 */
[----:B------:R-:W-:Y:S02]  /*0340*/  LOP3.LUT R11, R0, 0xf8, RZ, 0xc0, !PT ;  /* 0x000000f8000b7812 */ /* 0x000fe400078ec0ff */
[----:B------:R-:W-:-:S03]  /*0350*/  ISETP.GE.AND P0, PT, R12, 0x4, PT ;  /* 0x000000040c00780c */ /* 0x000fc60003f06270 */
[----:B------:R-:W-:Y:S01]  /*0360*/  IMAD.IADD R11, R16, 0x1, -R11 ;  /* 0x00000001100b7824 */ /* 0x000fe200078e0a0b */
[----:B------:R-:W-:Y:S01]  /*0370*/  LEA R13, R5, 0xfffffffc, 0x2 ;  /* 0xfffffffc050d7811 */ /* 0x000fe200078e10ff */
[----:B-1----:R-:W1:Y:S03]  /*0380*/  LDC.64 R6, c[0x0][0x230] ;  /* 0x00008c00ff067b82 */ /* 0x002e660000000a00 */
[----:B------:R-:W-:-:S04]  /*0390*/  PRMT R0, R11, 0x8880, RZ ;  /* 0x000088800b007816 */ /* 0x000fc800000000ff */
[----:B------:R-:W-:Y:S01]  /*03a0*/  SHF.R.S32.HI R0, RZ, 0x1, R0 ;  /* 0x00000001ff007819 */ /* 0x000fe20000011400 */
[----:B------:R-:W4:Y:S01]  /*03b0*/  LDC.64 R10, c[0x0][0x248] ;  /* 0x00009200ff0a7b82 */ /* 0x000f220000000a00 */
[----:B------:R-:W-:Y:S01]  /*03c0*/  ISETP.GT.AND P2, PT, R24, 0x3, !P0 ;  /* 0x000000031800780c */ /* 0x000fe20004744270 */
[----:B------:R5:W3:Y:S01]  /*03d0*/  @!P0 LDG.E.EL R17, desc[UR4][R22.64] ;  /* 0x0000000416118981 */ /* 0x000ae2000c2e1900 */
[----:B------:R-:W-:-:S05]  /*03e0*/  PRMT R29, R0, 0x9910, RZ ;  /* 0x00009910001d7816 */ /* 0x000fca00000000ff */
[----:B------:R-:W-:Y:S02]  /*03f0*/  IMAD R29, R2, 0x10, R29 ;  /* 0x00000010021d7824 */ /* 0x000fe400078e021d */
[----:B------:R-:W-:Y:S02]  /*0400*/  VIADD R24, R24, 0xfffffffc ;  /* 0xfffffffc18187836 */ /* 0x000fe40000000000 */
[C---:B------:R-:W-:Y:S01]  /*0410*/  VIADD R0, R12.reuse, 0xfffffffc ;  /* 0xfffffffc0c007836 */ /* 0x040fe20000000000 */
[----:B------:R-:W-:Y:S02]  /*0420*/  ISETP.GT.AND P5, PT, R12, 0x3, PT ;  /* 0x000000030c00780c */ /* 0x000fe40003fa4270 */
[----:B------:R-:W-:Y:S01]  /*0430*/  ISETP.GE.AND P1, PT, R24, 0x4, PT ;  /* 0x000000041800780c */ /* 0x000fe20003f26270 */
[----:B------:R-:W-:Y:S02]  /*0440*/  IMAD R19, R0, 0x4, R29 ;  /* 0x0000000400137824 */ /* 0x000fe400078e021d */
[C---:B-----5:R-:W-:Y:S01]  /*0450*/  IMAD.IADD R22, R12.reuse, 0x1, R13 ;  /* 0x000000010c167824 */ /* 0x060fe200078e020d */
[----:B------:R-:W-:Y:S01]  /*0460*/  ISETP.GT.AND P4, PT, R12, 0x3, !P1 ;  /* 0x000000030c00780c */ /* 0x000fe20004f84270 */
[----:B------:R-:W-:-:S02]  /*0470*/  IMAD.IADD R0, R13, 0x1, R0 ;  /* 0x000000010d007824 */ /* 0x000fc400078e0200 */
[--C-:B------:R-:W-:Y:S02]  /*0480*/  IMAD R23, R22, 0x4, R25.reuse ;  /* 0x0000000416177824 */ /* 0x100fe400078e0219 */
[--C-:B------:R-:W-:Y:S02]  /*0490*/  IMAD R13, R24, 0x4, R25.reuse ;  /* 0x00000004180d7824 */ /* 0x100fe400078e0219 */
[----:B------:R-:W-:Y:S02]  /*04a0*/  IMAD R25, R0, 0x4, R25 ;  /* 0x0000000400197824 */ /* 0x000fe400078e0219 */
[----:B------:R-:W-:Y:S02]  /*04b0*/  IMAD.MOV.U32 R22, RZ, RZ, RZ ;  /* 0x000000ffff167224 */ /* 0x000fe400078e00ff */
[----:B------:R-:W-:-:S04]  /*04c0*/  IMAD.WIDE R20, R27, 0x4, R20 ;  /* 0x000000041b147825 */ /* 0x000fc800078e0214 */
[----:B------:R-:W-:Y:S01]  /*04d0*/  IMAD R29, R12, 0x4, R29 ;  /* 0x000000040c1d7824 */ /* 0x000fe200078e021d */
[----:B------:R5:W3:Y:S01]  /*04e0*/  @P2 LDG.E.EL R22, desc[UR4][R20.64] ;  /* 0x0000000414162981 */ /* 0x000ae2000c2e1900 */
[----:B------:R-:W-:Y:S02]  /*04f0*/  IMAD.MOV.U32 R0, RZ, RZ, RZ ;  /* 0x000000ffff007224 */ /* 0x000fe400078e00ff */
[----:B-1----:R-:W-:-:S04]  /*0500*/  IMAD.WIDE R12, R13, 0x4, R6 ;  /* 0x000000040d0c7825 */ /* 0x002fc800078e0206 */
[----:B0-----:R-:W-:-:S04]  /*0510*/  IMAD.WIDE R14, R27, 0x4, R14 ;  /* 0x000000041b0e7825 */ /* 0x001fc800078e020e */
[----:B------:R-:W-:Y:S02]  /*0520*/  IMAD.MOV.U32 R26, RZ, RZ, RZ ;  /* 0x000000ffff1a7224 */ /* 0x000fe400078e00ff */
[----:B----4-:R-:W-:Y:S01]  /*0530*/  IMAD.WIDE R10, R27, 0x4, R10 ;  /* 0x000000041b0a7825 */ /* 0x010fe200078e020a */
[----:B-----5:R-:W-:Y:S01]  /*0540*/  CS2R R20, SRZ ;  /* 0x0000000000147805 */ /* 0x020fe2000001ff00 */
[----:B------:R-:W4:Y:S02]  /*0550*/  @P4 LDG.E.EL R0, desc[UR4][R14.64] ;  /* 0x000000040e004981 */ /* 0x000f24000c2e1900 */
[----:B------:R-:W-:-:S04]  /*0560*/  IMAD.WIDE R6, R19, 0x4, R6 ;  /* 0x0000000413067825 */ /* 0x000fc800078e0206 */
[----:B------:R-:W-:Y:S01]  /*0570*/  IMAD.MOV.U32 R19, RZ, RZ, RZ ;  /* 0x000000ffff137224 */ /* 0x000fe200078e00ff */
[----:B------:R-:W5:Y:S01]  /*0580*/  @P5 LDG.E.EL R20, desc[UR4][R6.64] ;  /* 0x0000000406145981 */ /* 0x000f62000c2e1900 */
[----:B------:R-:W-:-:S04]  /*0590*/  IMAD.WIDE R8, R29, 0x4, R8 ;  /* 0x000000041d087825 */ /* 0x000fc800078e0208 */
[----:B------:R-:W4:Y:S04]  /*05a0*/  @P5 LDG.E.EL R19, desc[UR4][R14.64] ;  /* 0x000000040e135981 */ /* 0x000f28000c2e1900 */
[----:B------:R-:W5:Y:S01]  /*05b0*/  @!P0 LDG.E.EL R21, desc[UR4][R8.64] ;  /* 0x0000000408158981 */ /* 0x000f62000c2e1900 */
[----:B--2---:R-:W-:Y:S02]  /*05c0*/  SEL R4, R4, RZ, P6 ;  /* 0x000000ff04047207 */ /* 0x004fe40003000000 */
[----:B---3--:R-:W-:-:S05]  /*05d0*/  SEL R3, R3, RZ, P6 ;  /* 0x000000ff03037207 */ /* 0x008fca0003000000 */
[----:B------:R-:W-:Y:S02]  /*05e0*/  FADD R18, R4, R3 ;  /* 0x0000000304127221 */ /* 0x000fe40000000000 */
[----:B------:R-:W0:Y:S08]  /*05f0*/  LDC.64 R2, c[0x0][0x220] ;  /* 0x00008800ff027b82 */ /* 0x000e300000000a00 */
[----:B------:R-:W1:Y:S01]  /*0600*/  LDC.64 R4, c[0x0][0x240] ;  /* 0x00009000ff047b82 */ /* 0x000e620000000a00 */
[----:B------:R-:W-:-:S02]  /*0610*/  FSEL R18, R18, RZ, P6 ;  /* 0x000000ff12127208 */ /* 0x000fc40003000000 */
[----:B------:R-:W-:Y:S01]  /*0620*/  ISETP.GT.AND P6, PT, R24, 0x3, P5 ;  /* 0x000000031800780c */ /* 0x000fe20002fc4270 */
[----:B------:R-:W-:-:S06]  /*0630*/  IMAD.MOV.U32 R24, RZ, RZ, RZ ;  /* 0x000000ffff187224 */ /* 0x000fcc00078e00ff */
[----:B------:R-:W2:Y:S01]  /*0640*/  @P4 LDG.E.EL R24, desc[UR4][R12.64] ;  /* 0x000000040c184981 */ /* 0x000ea2000c2e1900 */
[----:B0-----:R-:W-:-:S05]  /*0650*/  IMAD.WIDE R2, R23, 0x4, R2 ;  /* 0x0000000417027825 */ /* 0x001fca00078e0202 */
[----:B------:R0:W3:Y:S01]  /*0660*/  @P6 LDG.E.EL R26, desc[UR4][R10.64] ;  /* 0x000000040a1a6981 */ /* 0x0000e2000c2e1900 */
[----:B------:R-:W-:Y:S02]  /*0670*/  IMAD.MOV.U32 R23, RZ, RZ, RZ ;  /* 0x000000ffff177224 */ /* 0x000fe400078e00ff */
[----:B-1----:R-:W-:Y:S01]  /*0680*/  IMAD.WIDE R4, R25, 0x4, R4 ;  /* 0x0000000419047825 */ /* 0x002fe200078e0204 */
[----:B0-----:R-:W0:Y:S03]  /*0690*/  LDC.64 R10, c[0x0][0x250] ;  /* 0x00009400ff0a7b82 */ /* 0x001e260000000a00 */
[----:B------:R-:W-:Y:S01]  /*06a0*/  IMAD.MOV.U32 R25, RZ, RZ, RZ ;  /* 0x000000ffff197224 */ /* 0x000fe200078e00ff */
[----:B------:R-:W3:Y:S05]  /*06b0*/  @P6 LDG.E.EL R23, desc[UR4][R4.64] ;  /* 0x0000000404176981 */ /* 0x000eea000c2e1900 */
[----:B------:R1:W3:Y:S01]  /*06c0*/  @P2 LDG.E.EL R25, desc[UR4][R2.64] ;  /* 0x0000000402192981 */ /* 0x0002e2000c2e1900 */
[----:B------:R-:W-:-:S02]  /*06d0*/  SEL R22, R22, RZ, P2 ;  /* 0x000000ff16167207 */ /* 0x000fc40001000000 */
[----:B------:R-:W-:Y:S02]  /*06e0*/  SEL R12, R17, RZ, !P0 ;  /* 0x000000ff110c7207 */ /* 0x000fe40004000000 */
[----:B----4-:R-:W-:Y:S02]  /*06f0*/  SEL R0, R0, RZ, P4 ;  /* 0x000000ff00007207 */ /* 0x010fe40002000000 */
[----:B-----5:R-:W-:Y:S02]  /*0700*/  SEL R20, R20, RZ, P5 ;  /* 0x000000ff14147207 */ /* 0x020fe40002800000 */
[----:B------:R-:W-:Y:S02]  /*0710*/  SEL R19, R19, RZ, P5 ;  /* 0x000000ff13137207 */ /* 0x000fe40002800000 */
[----:B------:R-:W-:-:S03]  /*0720*/  SEL R21, R21, RZ, !P0 ;  /* 0x000000ff15157207 */ /* 0x000fc60004000000 */
[----:B------:R-:W-:Y:S02]  /*0730*/  FADD R19, R20, R19 ;  /* 0x0000001314137221 */ /* 0x000fe40000000000 */
[----:B-1----:R-:W-:Y:S01]  /*0740*/  FADD R2, R21, R12 ;  /* 0x0000000c15027221 */ /* 0x002fe20000000000 */
[----:B0-----:R-:W-:-:S04]  /*0750*/  IMAD.WIDE R10, R16, 0x4, R10 ;  /* 0x00000004100a7825 */ /* 0x001fc800078e020a */
[----:B------:R-:W-:Y:S02]  /*0760*/  FSEL R2, R2, R19, !P0 ;  /* 0x0000001302027208 */ /* 0x000fe40004000000 */
[----:B--2---:R-:W-:Y:S02]  /*0770*/  SEL R13, R24, RZ, P4 ;  /* 0x000000ff180d7207 */ /* 0x004fe40002000000 */
[----:B---3--:R-:W-:-:S03]  /*0780*/  SEL R26, R26, RZ, P6 ;  /* 0x000000ff1a1a7207 */ /* 0x008fc60003000000 */
[----:B------:R-:W-:Y:S01]  /*0790*/  FADD R0, R13, R0 ;  /* 0x000000000d007221 */ /* 0x000fe20000000000 */
[----:B------:R-:W-:Y:S02]  /*07a0*/  SEL R23, R23, RZ, P6 ;  /* 0x000000ff17177207 */ /* 0x000fe40003000000 */
[----:B------:R-:W-:-:S03]  /*07b0*/  SEL R25, R25, RZ, P2 ;  /* 0x000000ff19197207 */ /* 0x000fc60001000000 */
[----:B------:R-:W-:Y:S02]  /*07c0*/  FADD R26, R23, R26 ;  /* 0x0000001a171a7221 */ /* 0x000fe40000000000 */
[----:B------:R-:W-:Y:S01]  /*07d0*/  FADD R22, R25, R22 ;  /* 0x0000001619167221 */ /* 0x000fe20000000000 */
[----:B------:R-:W-:Y:S02]  /*07e0*/  FSEL R3, R0, RZ, P4 ;  /* 0x000000ff00037208 */ /* 0x000fe40002000000 */
[----:B------:R-:W-:Y:S02]  /*07f0*/  @P1 FSEL R3, R26, RZ, P6 ;  /* 0x000000ff1a031208 */ /* 0x000fe40003000000 */
[----:B------:R-:W-:-:S04]  /*0800*/  @P3 FSEL R18, R22, RZ, P2 ;  /* 0x000000ff16123208 */ /* 0x000fc80001000000 */
[----:B------:R-:W-:-:S05]  /*0810*/  FSEL R3, R18, R3, !P0 ;  /* 0x0000000312037208 */ /* 0x000fca0004000000 */
[----:B------:R-:W-:Y:S01]  /*0820*/  STG.E.64 desc[UR4][R10.64], R2 ;  /* 0x000000020a007986 */ /* 0x000fe2000c101b04 */
[----:B------:R-:W-:Y:S05]  /*0830*/  EXIT ;  /* 0x000000000000794d */ /* 0x000fea0003800000 */
.L_x_0:
[----:B------:R-:W-:-:S00]  /*0840*/  BRA `(.L_x_0) ;  /* 0xfffffffc00fc7947 */ /* 0x000fc0000383ffff */
[----:B------:R-:W-:-:S00]  /*0850*/  NOP ;  /* 0x0000000000007918 */ /* 0x000fc00000000000 */
        /* <DEDUP_REMOVED lines=10> */
.L_x_1:


//--------------------- .nv.constant0.triton_poi_fused_stack_29 --------------------------
	.section	.nv.constant0.triton_poi_fused_stack_29,"a",@progbits
	.sectionflags	@""
	.align	4
.nv.constant0.triton_poi_fused_stack_29:
	.zero		604
